//
// Generated by NVIDIA NVVM Compiler
//
// Compiler Build ID: CL-36424714
// Cuda compilation tools, release 13.0, V13.0.88
// Based on NVVM 20.0.0
//

.version 9.0
.target sm_100
.address_size 64

	// .globl	_Z17WMMAF16TensorCoreP6__halfS0_PfS1_
.extern .func  (.param .b32 func_retval0) vprintf
(
	.param .b64 vprintf_param_0,
	.param .b64 vprintf_param_1
)
;
.global .align 1 .b8 $str[35] = {116, 119, 111, 45, 108, 111, 97, 100, 61, 37, 100, 32, 99, 121, 99, 108, 101, 115, 44, 32, 109, 109, 97, 61, 37, 100, 32, 99, 121, 99, 108, 101, 115, 10};

.visible .entry _Z17WMMAF16TensorCoreP6__halfS0_PfS1_(
	.param .u64 .ptr .align 1 _Z17WMMAF16TensorCoreP6__halfS0_PfS1__param_0,
	.param .u64 .ptr .align 1 _Z17WMMAF16TensorCoreP6__halfS0_PfS1__param_1,
	.param .u64 .ptr .align 1 _Z17WMMAF16TensorCoreP6__halfS0_PfS1__param_2,
	.param .u64 .ptr .align 1 _Z17WMMAF16TensorCoreP6__halfS0_PfS1__param_3
)
{
	.local .align 16 .b8 	__local_depot0[16];
	.reg .b64 	%SP;
	.reg .b64 	%SPL;
	.reg .pred 	%p<9>;
	.reg .b32 	%r<33>;
	.reg .b32 	%f<43>;
	.reg .b64 	%rd<29>;

	mov.u64 	%SPL, __local_depot0;
	cvta.local.u64 	%SP, %SPL;
	ld.param.u64 	%rd5, [_Z17WMMAF16TensorCoreP6__halfS0_PfS1__param_0];
	ld.param.u64 	%rd6, [_Z17WMMAF16TensorCoreP6__halfS0_PfS1__param_1];
	ld.param.u64 	%rd7, [_Z17WMMAF16TensorCoreP6__halfS0_PfS1__param_2];
	ld.param.u64 	%rd8, [_Z17WMMAF16TensorCoreP6__halfS0_PfS1__param_3];
	mov.u32 	%r19, %ctaid.x;
	mov.u32 	%r20, %ntid.x;
	mov.u32 	%r21, %tid.x;
	mad.lo.s32 	%r22, %r19, %r20, %r21;
	mov.u32 	%r23, %ctaid.y;
	mov.u32 	%r24, %ntid.y;
	mov.u32 	%r25, %tid.y;
	mad.lo.s32 	%r26, %r23, %r24, %r25;
	or.b32  	%r27, %r19, %r21;
	or.b32  	%r2, %r27, %r25;
	setp.lt.u32 	%p2, %r22, 32;
	setp.eq.s32 	%p3, %r26, 0;
	and.pred  	%p1, %p2, %p3;
	mov.f32 	%f35, 0f00000000;
	not.pred 	%p4, %p1;
	mov.f32 	%f36, %f35;
	mov.f32 	%f37, %f35;
	mov.f32 	%f38, %f35;
	mov.f32 	%f39, %f35;
	mov.f32 	%f40, %f35;
	mov.f32 	%f41, %f35;
	mov.f32 	%f42, %f35;
	@%p4 bra 	$L__BB0_7;
	setp.ne.s32 	%p5, %r2, 0;
	@%p5 bra 	$L__BB0_3;
	// begin inline asm
	mov.u64 	%rd27, %clock64;
	// end inline asm
$L__BB0_3:
	setp.ne.s32 	%p6, %r2, 0;
	cvta.to.global.u64 	%rd12, %rd5;
	mov.b32 	%r28, 16;
	wmma.load.a.sync.aligned.row.m16n16k16.global.f16 	{%r3, %r4, %r5, %r6, %r7, %r8, %r9, %r10}, [%rd12], %r28;
	cvta.to.global.u64 	%rd13, %rd6;
	wmma.load.b.sync.aligned.col.m16n16k16.global.f16 	{%r11, %r12, %r13, %r14, %r15, %r16, %r17, %r18}, [%rd13], %r28;
	@%p6 bra 	$L__BB0_5;
	// begin inline asm
	mov.u64 	%rd28, %clock64;
	// end inline asm
$L__BB0_5:
	setp.ne.s32 	%p7, %r2, 0;
	mov.f32 	%f18, 0f00000000;
	wmma.mma.sync.aligned.row.col.m16n16k16.f32.f32 {%f35, %f36, %f37, %f38, %f39, %f40, %f41, %f42}, {%r3, %r4, %r5, %r6, %r7, %r8, %r9, %r10}, {%r11, %r12, %r13, %r14, %r15, %r16, %r17, %r18}, {%f18, %f18, %f18, %f18, %f18, %f18, %f18, %f18};
	@%p7 bra 	$L__BB0_7;
	// begin inline asm
	mov.u64 	%rd15, %clock64;
	// end inline asm
	sub.s64 	%rd16, %rd28, %rd27;
	sub.s64 	%rd17, %rd15, %rd28;
	add.u64 	%rd18, %SP, 0;
	add.u64 	%rd19, %SPL, 0;
	st.local.v2.u64 	[%rd19], {%rd16, %rd17};
	mov.u64 	%rd20, $str;
	cvta.global.u64 	%rd21, %rd20;
	{ // callseq 0, 0
	.param .b64 param0;
	st.param.b64 	[param0], %rd21;
	.param .b64 param1;
	st.param.b64 	[param1], %rd18;
	.param .b32 retval0;
	call.uni (retval0), 
	vprintf, 
	(
	param0, 
	param1
	);
	ld.param.b32 	%r29, [retval0];
	} // callseq 0
$L__BB0_7:
	@%p4 bra 	$L__BB0_9;
	shl.b32 	%r31, %r26, 4;
	cvta.to.global.u64 	%rd22, %rd7;
	mul.wide.u32 	%rd23, %r31, 4;
	add.s64 	%rd24, %rd22, %rd23;
	mov.b32 	%r32, 16;
	wmma.load.c.sync.aligned.row.m16n16k16.global.f32 	{%f19, %f20, %f21, %f22, %f23, %f24, %f25, %f26}, [%rd24], %r32;
	add.f32 	%f27, %f35, %f19;
	add.f32 	%f28, %f36, %f20;
	add.f32 	%f29, %f37, %f21;
	add.f32 	%f30, %f38, %f22;
	add.f32 	%f31, %f39, %f23;
	add.f32 	%f32, %f40, %f24;
	add.f32 	%f33, %f41, %f25;
	add.f32 	%f34, %f42, %f26;
	cvta.to.global.u64 	%rd25, %rd8;
	add.s64 	%rd26, %rd25, %rd23;
	wmma.store.d.sync.aligned.row.m16n16k16.global.f32 	[%rd26], {%f27, %f28, %f29, %f30, %f31, %f32, %f33, %f34}, %r32;
$L__BB0_9:
	ret;

}


// ===== COMPILED SASS (sm_100) =====

	.target	sm_100

	.elftype	@"ET_EXEC"


//--------------------- .note.nv.tkinfo           --------------------------
	.section	.note.nv.tkinfo,"",@"SHT_NOTE"
	.sectionflags	@"SHF_NOTE_NV_TKINFO"
	.tkinfo
        /*0018*/ 	.word	0x00000002
        /*0030*/ 	.string	""
        /*0030*/ 	.string	"ptxas"
        /*0030*/ 	.string	"Cuda compilation tools, release 13.0, V13.0.88"
        /*0030*/ 	.string	"Build cuda_13.0.r13.0/compiler.36424714_0"
        /*0030*/ 	.string	"-arch sm_100 -m 64 "



//--------------------- .note.nv.cuinfo           --------------------------
	.section	.note.nv.cuinfo,"",@"SHT_NOTE"
	.sectionflags	@"SHF_NOTE_NV_CUINFO"
        /*0018*/ 	.short	0x0002
        /*001a*/ 	.short	0x0064
        /*001c*/ 	.short	0x0082
	.zero		2


//--------------------- .nv.info                  --------------------------
	.section	.nv.info,"",@"SHT_CUDA_INFO"
	.align	4


	//----- nvinfo : EIATTR_REGCOUNT
	.align		4
        /*0000*/ 	.byte	0x04, 0x2f
        /*0002*/ 	.short	(.L_2 - .L_1)
	.align		4
.L_1:
        /*0004*/ 	.word	index@(_Z17WMMAF16TensorCoreP6__halfS0_PfS1_)
        /*0008*/ 	.word	0x0000001e


	//----- nvinfo : EIATTR_FRAME_SIZE
	.align		4
.L_2:
        /*000c*/ 	.byte	0x04, 0x11
        /*000e*/ 	.short	(.L_4 - .L_3)
	.align		4
.L_3:
        /*0010*/ 	.word	index@(_Z17WMMAF16TensorCoreP6__halfS0_PfS1_)
        /*0014*/ 	.word	0x00000010


	//----- nvinfo : EIATTR_MIN_STACK_SIZE
	.align		4
.L_4:
        /*0018*/ 	.byte	0x04, 0x12
        /*001a*/ 	.short	(.L_6 - .L_5)
	.align		4
.L_5:
        /*001c*/ 	.word	index@(_Z17WMMAF16TensorCoreP6__halfS0_PfS1_)
        /*0020*/ 	.word	0x00000010
.L_6:


//--------------------- .nv.compat                --------------------------
	.section	.nv.compat,"",@"SHT_CUDA_COMPAT_INFO"
	.align	4
        /*0000*/ 	.byte	0x02, 0x09, 0x00, 0x00, 0x02, 0x02, 0x01, 0x00, 0x02, 0x05, 0x05, 0x00, 0x03, 0x07, 0x01, 0x01
        /*0010*/ 	.byte	0x02, 0x03, 0x00, 0x00, 0x02, 0x06, 0x01, 0x00, 0x04, 0x0b, 0x08, 0x00, 0x09, 0x00, 0x00, 0x00
        /*0020*/ 	.byte	0x00, 0x00, 0x00, 0x00


//--------------------- .nv.info._Z17WMMAF16TensorCoreP6__halfS0_PfS1_ --------------------------
	.section	.nv.info._Z17WMMAF16TensorCoreP6__halfS0_PfS1_,"",@"SHT_CUDA_INFO"
	.sectionflags	@""
	.align	4


	//----- nvinfo : EIATTR_CUDA_API_VERSION
	.align		4
        /*0000*/ 	.byte	0x04, 0x37
        /*0002*/ 	.short	(.L_8 - .L_7)
.L_7:
        /*0004*/ 	.word	0x00000082


	//----- nvinfo : EIATTR_KPARAM_INFO
	.align		4
.L_8:
        /*0008*/ 	.byte	0x04, 0x17
        /*000a*/ 	.short	(.L_10 - .L_9)
.L_9:
        /*000c*/ 	.word	0x00000000
        /*0010*/ 	.short	0x0003
        /*0012*/ 	.short	0x0018
        /*0014*/ 	.byte	0x00, 0xf5, 0x21, 0x00


	//----- nvinfo : EIATTR_KPARAM_INFO
	.align		4
.L_10:
        /*0018*/ 	.byte	0x04, 0x17
        /*001a*/ 	.short	(.L_12 - .L_11)
.L_11:
        /*001c*/ 	.word	0x00000000
        /*0020*/ 	.short	0x0002
        /*0022*/ 	.short	0x0010
        /*0024*/ 	.byte	0x00, 0xf5, 0x21, 0x00


	//----- nvinfo : EIATTR_KPARAM_INFO
	.align		4
.L_12:
        /*0028*/ 	.byte	0x04, 0x17
        /*002a*/ 	.short	(.L_14 - .L_13)
.L_13:
        /*002c*/ 	.word	0x00000000
        /*0030*/ 	.short	0x0001
        /*0032*/ 	.short	0x0008
        /*0034*/ 	.byte	0x00, 0xf5, 0x21, 0x00


	//----- nvinfo : EIATTR_KPARAM_INFO
	.align		4
.L_14:
        /*0038*/ 	.byte	0x04, 0x17
        /*003a*/ 	.short	(.L_16 - .L_15)
.L_15:
        /*003c*/ 	.word	0x00000000
        /*0040*/ 	.short	0x0000
        /*0042*/ 	.short	0x0000
        /*0044*/ 	.byte	0x00, 0xf5, 0x21, 0x00


	//----- nvinfo : EIATTR_SPARSE_MMA_MASK
	.align		4
.L_16:
        /*0048*/ 	.byte	0x03, 0x50
        /*004a*/ 	.short	0x0000


	//----- nvinfo : EIATTR_WMMA_USED
	.align		4
        /*004c*/ 	.byte	0x01, 0x2b
	.zero		2


	//----- nvinfo : EIATTR_MAXREG_COUNT
	.align		4
        /*0050*/ 	.byte	0x03, 0x1b
        /*0052*/ 	.short	0x00ff


	//----- nvinfo : EIATTR_EXTERNS
	.align		4
        /*0054*/ 	.byte	0x04, 0x0f
        /*0056*/ 	.short	(.L_18 - .L_17)


	//   ....[0]....
	.align		4
.L_17:
        /*0058*/ 	.word	index@(vprintf)


	//----- nvinfo : EIATTR_MERCURY_ISA_VERSION
	.align		4
.L_18:
        /*005c*/ 	.byte	0x03, 0x5f
        /*005e*/ 	.short	0x0101


	//----- nvinfo : EIATTR_VRC_CTA_INIT_COUNT
	.align		4
        /*0060*/ 	.byte	0x02, 0x4a
	.zero		1
	.zero		1


	//----- nvinfo : EIATTR_SYSCALL_OFFSETS
	.align		4
        /*0064*/ 	.byte	0x04, 0x46
        /*0066*/ 	.short	(.L_20 - .L_19)


	//   ....[0]....
.L_19:
        /*0068*/ 	.word	0x000003f0


	//----- nvinfo : EIATTR_EXIT_INSTR_OFFSETS
	.align		4
.L_20:
        /*006c*/ 	.byte	0x04, 0x1c
        /*006e*/ 	.short	(.L_22 - .L_21)


	//   ....[0]....
.L_21:
        /*0070*/ 	.word	0x00000420


	//   ....[1]....
        /*0074*/ 	.word	0x00000620


	//----- nvinfo : EIATTR_CRS_STACK_SIZE
	.align		4
.L_22:
        /*0078*/ 	.byte	0x04, 0x1e
        /*007a*/ 	.short	(.L_24 - .L_23)
.L_23:
        /*007c*/ 	.word	0x00000000


	//----- nvinfo : EIATTR_CBANK_PARAM_SIZE
	.align		4
.L_24:
        /*0080*/ 	.byte	0x03, 0x19
        /*0082*/ 	.short	0x0020


	//----- nvinfo : EIATTR_PARAM_CBANK
	.align		4
        /*0084*/ 	.byte	0x04, 0x0a
        /*0086*/ 	.short	(.L_26 - .L_25)
	.align		4
.L_25:
        /*0088*/ 	.word	index@(.nv.constant0._Z17WMMAF16TensorCoreP6__halfS0_PfS1_)
        /*008c*/ 	.short	0x0380
        /*008e*/ 	.short	0x0020


	//----- nvinfo : EIATTR_SW_WAR
	.align		4
.L_26:
        /*0090*/ 	.byte	0x04, 0x36
        /*0092*/ 	.short	(.L_28 - .L_27)
.L_27:
        /*0094*/ 	.word	0x00000008
.L_28:


//--------------------- .nv.callgraph             --------------------------
	.section	.nv.callgraph,"",@"SHT_CUDA_CALLGRAPH"
	.align	4
	.sectionentsize	8
	.align		4
        /*0000*/ 	.word	0x00000000
	.align		4
        /*0004*/ 	.word	0xffffffff
	.align		4
        /*0008*/ 	.word	index@(_Z17WMMAF16TensorCoreP6__halfS0_PfS1_)
	.align		4
        /*000c*/ 	.word	index@(vprintf)
	.align		4
        /*0010*/ 	.word	0x00000000
	.align		4
        /*0014*/ 	.word	0xfffffffe
	.align		4
        /*0018*/ 	.word	0x00000000
	.align		4
        /*001c*/ 	.word	0xfffffffd
	.align		4
        /*0020*/ 	.word	0x00000000
	.align		4
        /*0024*/ 	.word	0xfffffffc


//--------------------- .nv.constant4             --------------------------
	.section	.nv.constant4,"a",@progbits
	.align	8
	.align		8
.nv.constant4:
        /*0000*/ 	.dword	vprintf
	.align		8
        /*0008*/ 	.dword	$str


//--------------------- .text._Z17WMMAF16TensorCoreP6__halfS0_PfS1_ --------------------------
	.section	.text._Z17WMMAF16TensorCoreP6__halfS0_PfS1_,"ax",@progbits
	.align	128
        .global         _Z17WMMAF16TensorCoreP6__halfS0_PfS1_
        .type           _Z17WMMAF16TensorCoreP6__halfS0_PfS1_,@function
        .size           _Z17WMMAF16TensorCoreP6__halfS0_PfS1_,(.L_x_3 - _Z17WMMAF16TensorCoreP6__halfS0_PfS1_)
        .other          _Z17WMMAF16TensorCoreP6__halfS0_PfS1_,@"STO_CUDA_ENTRY STV_DEFAULT"
_Z17WMMAF16TensorCoreP6__halfS0_PfS1_:
.text._Z17WMMAF16TensorCoreP6__halfS0_PfS1_:
[----:B------:R-:W0:Y:S01]  /*0000*/  LDC R1, c[0x0][0x37c] ;  /* 0x0000df00ff017b82 */ /* 0x000e220000000800 */
[----:B------:R-:W1:Y:S01]  /*0010*/  S2R R4, SR_TID.Y ;  /* 0x0000000000047919 */ /* 0x000e620000002200 */
[----:B------:R-:W2:Y:S06]  /*0020*/  LDCU UR5, c[0x0][0x2fc] ;  /* 0x00005f80ff0577ac */ /* 0x000eac0008000800 */
[----:B------:R-:W3:Y:S01]  /*0030*/  LDC R0, c[0x0][0x360] ;  /* 0x0000d800ff007b82 */ /* 0x000ee20000000800 */
[----:B0-----:R-:W-:Y:S01]  /*0040*/  VIADD R1, R1, 0xfffffff0 ;  /* 0xfffffff001017836 */ /* 0x001fe20000000000 */
[----:B------:R-:W3:Y:S01]  /*0050*/  S2R R3, SR_TID.X ;  /* 0x0000000000037919 */ /* 0x000ee20000002100 */
[----:B------:R-:W0:Y:S01]  /*0060*/  LDCU UR4, c[0x0][0x2f8] ;  /* 0x00005f00ff0477ac */ /* 0x000e220008000800 */
[----:B------:R-:W-:Y:S01]  /*0070*/  BSSY.RECONVERGENT B6, `(.L_x_0) ;  /* 0x0000039000067945 */ /* 0x000fe20003800200 */
[----:B------:R-:W-:-:S02]  /*0080*/  CS2R R24, SRZ ;  /* 0x0000000000187805 */ /* 0x000fc4000001ff00 */
[----:B------:R-:W-:Y:S01]  /*0090*/  CS2R R26, SRZ ;  /* 0x00000000001a7805 */ /* 0x000fe2000001ff00 */
[----:B------:R-:W4:Y:S01]  /*00a0*/  LDCU.64 UR36, c[0x0][0x358] ;  /* 0x00006b00ff2477ac */ /* 0x000f220008000a00 */
[----:B------:R-:W1:Y:S01]  /*00b0*/  S2UR UR7, SR_CTAID.Y ;  /* 0x00000000000779c3 */ /* 0x000e620000002600 */
[----:B------:R-:W-:Y:S02]  /*00c0*/  CS2R R16, SRZ ;  /* 0x0000000000107805 */ /* 0x000fe4000001ff00 */
[----:B------:R-:W-:-:S05]  /*00d0*/  CS2R R18, SRZ ;  /* 0x0000000000127805 */ /* 0x000fca000001ff00 */
[----:B------:R-:W1:Y:S08]  /*00e0*/  LDC R2, c[0x0][0x364] ;  /* 0x0000d900ff027b82 */ /* 0x000e700000000800 */
[----:B------:R-:W3:Y:S01]  /*00f0*/  S2UR UR6, SR_CTAID.X ;  /* 0x00000000000679c3 */ /* 0x000ee20000002500 */
[----:B-1----:R-:W-:-:S05]  /*0100*/  IMAD R2, R2, UR7, R4 ;  /* 0x0000000702027c24 */ /* 0x002fca000f8e0204 */
[----:B------:R-:W-:Y:S01]  /*0110*/  ISETP.NE.AND P0, PT, R2, RZ, PT ;  /* 0x000000ff0200720c */ /* 0x000fe20003f05270 */
[--C-:B---3--:R-:W-:Y:S01]  /*0120*/  IMAD R0, R0, UR6, R3.reuse ;  /* 0x0000000600007c24 */ /* 0x108fe2000f8e0203 */
[----:B------:R-:W-:-:S04]  /*0130*/  LOP3.LUT R3, R4, UR6, R3, 0xfe, !PT ;  /* 0x0000000604037c12 */ /* 0x000fc8000f8efe03 */
[----:B------:R-:W-:Y:S02]  /*0140*/  ISETP.LT.U32.AND P1, PT, R0, 0x20, !P0 ;  /* 0x000000200000780c */ /* 0x000fe40004721070 */
[----:B0-----:R-:W-:Y:S02]  /*0150*/  IADD3 R6, P0, PT, R1, UR4, RZ ;  /* 0x0000000401067c10 */ /* 0x001fe4000ff1e0ff */
[----:B------:R-:W-:-:S03]  /*0160*/  P2R R22, PR, RZ, 0x2 ;  /* 0x00000002ff167803 */ /* 0x000fc60000000000 */
[----:B--2---:R-:W-:-:S06]  /*0170*/  IMAD.X R7, RZ, RZ, UR5, P0 ;  /* 0x00000005ff077e24 */ /* 0x004fcc00080e06ff */
[----:B----4-:R-:W-:Y:S05]  /*0180*/  @!P1 BRA `(.L_x_1) ;  /* 0x00000000009c9947 */ /* 0x010fea0003800000 */
[----:B------:R-:W-:-:S13]  /*0190*/  ISETP.NE.AND P0, PT, R3, RZ, PT ;  /* 0x000000ff0300720c */ /* 0x000fda0003f05270 */
[----:B------:R-:W-:Y:S01]  /*01a0*/  @!P0 CS2R R4, SR_CLOCKLO ;  /* 0x0000000000048805 */ /* 0x000fe20000015000 */
[----:B------:R-:W0:Y:S01]  /*01b0*/  S2R R3, SR_LANEID ;  /* 0x0000000000037919 */ /* 0x000e220000000000 */
[----:B------:R-:W-:Y:S05]  /*01c0*/  WARPSYNC.ALL ;  /* 0x0000000000007948 */ /* 0x000fea0003800000 */
[----:B------:R-:W1:Y:S01]  /*01d0*/  LDCU.128 UR4, c[0x0][0x380] ;  /* 0x00007000ff0477ac */ /* 0x000e620008000c00 */
[----:B------:R-:W-:Y:S01]  /*01e0*/  IMAD.MOV.U32 R9, RZ, RZ, RZ ;  /* 0x000000ffff097224 */ /* 0x000fe200078e00ff */
[----:B0-----:R-:W-:Y:S02]  /*01f0*/  LOP3.LUT R8, R3, 0x3, RZ, 0xc0, !PT ;  /* 0x0000000303087812 */ /* 0x001fe400078ec0ff */
[----:B------:R-:W-:-:S05]  /*0200*/  SHF.R.U32.HI R3, RZ, 0x2, R3 ;  /* 0x00000002ff037819 */ /* 0x000fca0000011603 */
[----:B------:R-:W-:-:S03]  /*0210*/  IMAD.WIDE.U32 R8, R3, 0x8, R8 ;  /* 0x0000000803087825 */ /* 0x000fc600078e0008 */
[C---:B-1----:R-:W-:Y:S02]  /*0220*/  LEA R12, P2, R8.reuse, UR6, 0x2 ;  /* 0x00000006080c7c11 */ /* 0x042fe4000f8410ff */
[C---:B------:R-:W-:Y:S02]  /*0230*/  LEA R10, P1, R8.reuse, UR4, 0x2 ;  /* 0x00000004080a7c11 */ /* 0x040fe4000f8210ff */
[C-C-:B------:R-:W-:Y:S02]  /*0240*/  LEA.HI.X R13, R8.reuse, UR7, R9.reuse, 0x2, P2 ;  /* 0x00000007080d7c11 */ /* 0x140fe400090f1409 */
[----:B------:R-:W-:-:S03]  /*0250*/  LEA.HI.X R11, R8, UR5, R9, 0x2, P1 ;  /* 0x00000005080b7c11 */ /* 0x000fc600088f1409 */
[----:B------:R-:W2:Y:S04]  /*0260*/  LDG.E R24, desc[UR36][R12.64] ;  /* 0x000000240c187981 */ /* 0x000ea8000c1e1900 */
[----:B------:R-:W2:Y:S04]  /*0270*/  LDG.E R25, desc[UR36][R12.64+0x10] ;  /* 0x000010240c197981 */ /* 0x000ea8000c1e1900 */
[----:B------:R-:W3:Y:S04]  /*0280*/  LDG.E R14, desc[UR36][R12.64+0x100] ;  /* 0x000100240c0e7981 */ /* 0x000ee8000c1e1900 */
[----:B------:R-:W3:Y:S04]  /*0290*/  LDG.E R15, desc[UR36][R12.64+0x110] ;  /* 0x000110240c0f7981 */ /* 0x000ee8000c1e1900 */
[----:B------:R-:W2:Y:S04]  /*02a0*/  LDG.E R16, desc[UR36][R10.64] ;  /* 0x000000240a107981 */ /* 0x000ea8000c1e1900 */
[----:B------:R-:W2:Y:S04]  /*02b0*/  LDG.E R17, desc[UR36][R10.64+0x100] ;  /* 0x000100240a117981 */ /* 0x000ea8000c1e1900 */
[----:B------:R-:W2:Y:S04]  /*02c0*/  LDG.E R18, desc[UR36][R10.64+0x10] ;  /* 0x000010240a127981 */ /* 0x000ea8000c1e1900 */
[----:B------:R-:W2:Y:S01]  /*02d0*/  LDG.E R19, desc[UR36][R10.64+0x110] ;  /* 0x000110240a137981 */ /* 0x000ea2000c1e1900 */
[----:B------:R-:W-:Y:S01]  /*02e0*/  @!P0 CS2R R8, SR_CLOCKLO ;  /* 0x0000000000088805 */ /* 0x000fe20000015000 */
[C---:B--2---:R-:W-:Y:S08]  /*02f0*/  HMMA.16816.F32 R24, R16.reuse, R24, RZ ;  /* 0x000000181018723c */ /* 0x044ff000000018ff */
[----:B---3--:R-:W-:Y:S01]  /*0300*/  HMMA.16816.F32 R16, R16, R14, RZ ;  /* 0x0000000e1010723c */ /* 0x008fe200000018ff */
[----:B------:R-:W-:-:S04]  /*0310*/  NOP ;  /* 0x0000000000007918 */ /* 0x000fc80000000000 */
[----:B------:R-:W-:-:S15]  /*0320*/  @P0 BRA `(.L_x_1) ;  /* 0x0000000000340947 */ /* 0x000fde0003800000 */
[----:B------:R-:W-:Y:S02]  /*0330*/  CS2R R10, SR_CLOCKLO ;  /* 0x00000000000a7805 */ /* 0x000fe40000015000 */
[----:B------:R-:W-:Y:S01]  /*0340*/  IADD3 R12, P0, PT, -R4, R8, RZ ;  /* 0x00000008040c7210 */ /* 0x000fe20007f1e1ff */
[----:B------:R-:W0:Y:S03]  /*0350*/  LDCU.64 UR4, c[0x4][0x8] ;  /* 0x01000100ff0477ac */ /* 0x000e260008000a00 */
[----:B------:R-:W-:Y:S02]  /*0360*/  IADD3 R14, P1, PT, -R8, R10, RZ ;  /* 0x0000000a080e7210 */ /* 0x000fe40007f3e1ff */
[----:B------:R-:W-:Y:S01]  /*0370*/  MOV R8, 0x0 ;  /* 0x0000000000087802 */ /* 0x000fe20000000f00 */
[----:B------:R-:W-:Y:S02]  /*0380*/  IMAD.X R13, R9, 0x1, ~R5, P0 ;  /* 0x00000001090d7824 */ /* 0x000fe400000e0e05 */
[----:B------:R-:W-:-:S03]  /*0390*/  IMAD.X R15, R11, 0x1, ~R9, P1 ;  /* 0x000000010b0f7824 */ /* 0x000fc600008e0e09 */
[----:B------:R-:W1:Y:S02]  /*03a0*/  LDC.64 R8, c[0x4][R8] ;  /* 0x0100000008087b82 */ /* 0x000e640000000a00 */
[----:B------:R2:W-:Y:S01]  /*03b0*/  STL.128 [R1], R12 ;  /* 0x0000000c01007387 */ /* 0x0005e20000100c00 */
[----:B0-----:R-:W-:Y:S02]  /*03c0*/  IMAD.U32 R4, RZ, RZ, UR4 ;  /* 0x00000004ff047e24 */ /* 0x001fe4000f8e00ff */
[----:B------:R-:W-:-:S07]  /*03d0*/  IMAD.U32 R5, RZ, RZ, UR5 ;  /* 0x00000005ff057e24 */ /* 0x000fce000f8e00ff */
[----:B------:R-:W-:-:S07]  /*03e0*/  LEPC R20, `(.L_x_1) ;  /* 0x000000001014794e */ /* 0x000fce0000000000 */
[----:B-12---:R-:W-:Y:S05]  /*03f0*/  CALL.ABS.NOINC R8 ;  /* 0x0000000008007343 */ /* 0x006fea0003c00000 */
.L_x_1:
[----:B------:R-:W-:Y:S05]  /*0400*/  BSYNC.RECONVERGENT B6 ;  /* 0x0000000000067941 */ /* 0x000fea0003800200 */
.L_x_0:
[----:B------:R-:W-:-:S13]  /*0410*/  ISETP.NE.AND P6, PT, R22, RZ, PT ;  /* 0x000000ff1600720c */ /* 0x000fda0003fc5270 */
[----:B------:R-:W-:Y:S05]  /*0420*/  @!P6 EXIT ;  /* 0x000000000000e94d */ /* 0x000fea0003800000 */
[----:B------:R-:W0:Y:S01]  /*0430*/  S2R R3, SR_LANEID ;  /* 0x0000000000037919 */ /* 0x000e220000000000 */
[----:B------:R-:W1:Y:S01]  /*0440*/  LDC.64 R4, c[0x0][0x390] ;  /* 0x0000e400ff047b82 */ /* 0x000e620000000a00 */
[----:B------:R-:W-:-:S07]  /*0450*/  IMAD.SHL.U32 R0, R2, 0x10, RZ ;  /* 0x0000001002007824 */ /* 0x000fce00078e00ff */
[----:B------:R-:W2:Y:S01]  /*0460*/  LDC.64 R12, c[0x0][0x398] ;  /* 0x0000e600ff0c7b82 */ /* 0x000ea20000000a00 */
[----:B-1----:R-:W-:Y:S01]  /*0470*/  IMAD.WIDE.U32 R4, R0, 0x4, R4 ;  /* 0x0000000400047825 */ /* 0x002fe200078e0004 */
[----:B0-----:R-:W-:Y:S02]  /*0480*/  LOP3.LUT R2, R3, 0x3, RZ, 0xc0, !PT ;  /* 0x0000000303027812 */ /* 0x001fe400078ec0ff */
[----:B------:R-:W-:Y:S01]  /*0490*/  SHF.R.U32.HI R7, RZ, 0x2, R3 ;  /* 0x00000002ff077819 */ /* 0x000fe20000011603 */
[----:B------:R-:W-:-:S04]  /*04a0*/  IMAD.MOV.U32 R3, RZ, RZ, RZ ;  /* 0x000000ffff037224 */ /* 0x000fc800078e00ff */
[----:B------:R-:W-:-:S03]  /*04b0*/  IMAD.WIDE.U32 R2, R7, 0x8, R2 ;  /* 0x0000000807027825 */ /* 0x000fc600078e0002 */
[----:B------:R-:W-:-:S04]  /*04c0*/  LEA R10, P0, R2, R4, 0x3 ;  /* 0x00000004020a7211 */ /* 0x000fc800078018ff */
[----:B------:R-:W-:-:S05]  /*04d0*/  LEA.HI.X R11, R2, R5, R3, 0x3, P0 ;  /* 0x00000005020b7211 */ /* 0x000fca00000f1c03 */
[----:B------:R-:W3:Y:S04]  /*04e0*/  LDG.E.64 R14, desc[UR36][R10.64] ;  /* 0x000000240a0e7981 */ /* 0x000ee8000c1e1b00 */
[----:B------:R-:W4:Y:S04]  /*04f0*/  LDG.E.64 R6, desc[UR36][R10.64+0x200] ;  /* 0x000200240a067981 */ /* 0x000f28000c1e1b00 */
[----:B------:R-:W5:Y:S04]  /*0500*/  LDG.E.64 R4, desc[UR36][R10.64+0x20] ;  /* 0x000020240a047981 */ /* 0x000f68000c1e1b00 */
[----:B------:R-:W5:Y:S01]  /*0510*/  LDG.E.64 R8, desc[UR36][R10.64+0x220] ;  /* 0x000220240a087981 */ /* 0x000f62000c1e1b00 */
[----:B--2---:R-:W-:Y:S01]  /*0520*/  IMAD.WIDE.U32 R12, R0, 0x4, R12 ;  /* 0x00000004000c7825 */ /* 0x004fe200078e000c */
[----:B------:R-:W-:Y:S05]  /*0530*/  WARPSYNC.ALL ;  /* 0x0000000000007948 */ /* 0x000fea0003800000 */
[----:B------:R-:W-:-:S04]  /*0540*/  LEA R12, P0, R2, R12, 0x3 ;  /* 0x0000000c020c7211 */ /* 0x000fc800078018ff */
[----:B------:R-:W-:Y:S01]  /*0550*/  LEA.HI.X R13, R2, R13, R3, 0x3, P0 ;  /* 0x0000000d020d7211 */ /* 0x000fe200000f1c03 */
[----:B---3--:R-:W-:Y:S01]  /*0560*/  FADD R14, R14, R24 ;  /* 0x000000180e0e7221 */ /* 0x008fe20000000000 */
[----:B------:R-:W-:Y:S01]  /*0570*/  FADD R15, R15, R25 ;  /* 0x000000190f0f7221 */ /* 0x000fe20000000000 */
[----:B----4-:R-:W-:Y:S01]  /*0580*/  FADD R6, R6, R26 ;  /* 0x0000001a06067221 */ /* 0x010fe20000000000 */
[----:B------:R-:W-:-:S03]  /*0590*/  FADD R7, R7, R27 ;  /* 0x0000001b07077221 */ /* 0x000fc60000000000 */
[----:B------:R-:W-:Y:S01]  /*05a0*/  STG.E.64 desc[UR36][R12.64], R14 ;  /* 0x0000000e0c007986 */ /* 0x000fe2000c101b24 */
[----:B-----5:R-:W-:Y:S01]  /*05b0*/  FADD R4, R4, R16 ;  /* 0x0000001004047221 */ /* 0x020fe20000000000 */
[----:B------:R-:W-:Y:S02]  /*05c0*/  FADD R5, R5, R17 ;  /* 0x0000001105057221 */ /* 0x000fe40000000000 */
[----:B------:R-:W-:Y:S01]  /*05d0*/  STG.E.64 desc[UR36][R12.64+0x200], R6 ;  /* 0x000200060c007986 */ /* 0x000fe2000c101b24 */
[----:B------:R-:W-:Y:S01]  /*05e0*/  FADD R8, R8, R18 ;  /* 0x0000001208087221 */ /* 0x000fe20000000000 */
[----:B------:R-:W-:Y:S02]  /*05f0*/  FADD R9, R9, R19 ;  /* 0x0000001309097221 */ /* 0x000fe40000000000 */
[----:B------:R-:W-:Y:S04]  /*0600*/  STG.E.64 desc[UR36][R12.64+0x20], R4 ;  /* 0x000020040c007986 */ /* 0x000fe8000c101b24 */
[----:B------:R-:W-:Y:S01]  /*0610*/  STG.E.64 desc[UR36][R12.64+0x220], R8 ;  /* 0x000220080c007986 */ /* 0x000fe2000c101b24 */
[----:B------:R-:W-:Y:S05]  /*0620*/  EXIT ;  /* 0x000000000000794d */ /* 0x000fea0003800000 */
.L_x_2:
[----:B------:R-:W-:-:S00]  /*0630*/  BRA `(.L_x_2) ;  /* 0xfffffffc00fc7947 */ /* 0x000fc0000383ffff */
[----:B------:R-:W-:-:S00]  /*0640*/  NOP ;  /* 0x0000000000007918 */ /* 0x000fc00000000000 */
        /* <DEDUP_REMOVED lines=11> */
.L_x_3:


//--------------------- .nv.global.init           --------------------------
	.section	.nv.global.init,"aw",@progbits
.nv.global.init:
	.type		$str,@object
	.size		$str,(.L_0 - $str)
$str:
        /*0000*/ 	.byte	0x74, 0x77, 0x6f, 0x2d, 0x6c, 0x6f, 0x61, 0x64, 0x3d, 0x25, 0x64, 0x20, 0x63, 0x79, 0x63, 0x6c
        /*0010*/ 	.byte	0x65, 0x73, 0x2c, 0x20, 0x6d, 0x6d, 0x61, 0x3d, 0x25, 0x64, 0x20, 0x63, 0x79, 0x63, 0x6c, 0x65
        /*0020*/ 	.byte	0x73, 0x0a, 0x00
.L_0:


//--------------------- .nv.shared.reserved.0     --------------------------
	.section	.nv.shared.reserved.0,"aw",@nobits
	.weak		__nv_reservedSMEM_offset_0_alias
	.size		__nv_reservedSMEM_offset_0_alias, 0, 64
	.other		__nv_reservedSMEM_offset_0_alias,@"STO_CUDA_RESERVED_SHARED STV_DEFAULT"
__nv_reservedSMEM_offset_0_alias:
	.zero		0
	.zero		64


//--------------------- .nv.constant0._Z17WMMAF16TensorCoreP6__halfS0_PfS1_ --------------------------
	.section	.nv.constant0._Z17WMMAF16TensorCoreP6__halfS0_PfS1_,"a",@progbits
	.sectionflags	@""
	.align	4
.nv.constant0._Z17WMMAF16TensorCoreP6__halfS0_PfS1_:
	.zero		928


//--------------------- SYMBOLS --------------------------

	.type		.nv.reservedSmem.offset0,@object
	.size		.nv.reservedSmem.offset0,0x4
	.type		vprintf,@function
